	.headerflags	@"EF_CUDA_TEXMODE_UNIFIED EF_CUDA_64BIT_ADDRESS EF_CUDA_ACCELERATORS EF_CUDA_SM90 EF_CUDA_VIRTUAL_SM(EF_CUDA_SM90)"
	.elftype	@"ET_EXEC"


//--------------------- .nv.info                  --------------------------
	.section	.nv.info,"",@"SHT_CUDA_INFO"
	.align	4


	//----- nvinfo : EIATTR_REGCOUNT
	.align		4
        /*0000*/ 	.byte	0x04, 0x2f
        /*0002*/ 	.short	(.L_3 - .L_2)
	.align		4
.L_2:
        /*0004*/ 	.word	index@(triton_poi_fused__native_batch_norm_legit_no_training_20)
        /*0008*/ 	.word	0x00000016


	//----- nvinfo : EIATTR_MIN_STACK_SIZE
	.align		4
.L_3:
        /*000c*/ 	.byte	0x04, 0x12
        /*000e*/ 	.short	(.L_5 - .L_4)
	.align		4
.L_4:
        /*0010*/ 	.word	index@(triton_poi_fused__native_batch_norm_legit_no_training_20)
        /*0014*/ 	.word	0x00000000


	//----- nvinfo : EIATTR_FRAME_SIZE
	.align		4
.L_5:
        /*0018*/ 	.byte	0x04, 0x11
        /*001a*/ 	.short	(.L_7 - .L_6)
	.align		4
.L_6:
        /*001c*/ 	.word	index@(triton_poi_fused__native_batch_norm_legit_no_training_20)
        /*0020*/ 	.word	0x00000000


	//----- nvinfo : EIATTR_MIN_STACK_SIZE
	.align		4
.L_7:
        /*0024*/ 	.byte	0x04, 0x12
        /*0026*/ 	.short	(.L_9 - .L_8)
	.align		4
.L_8:
        /*0028*/ 	.word	index@(triton_poi_fused__native_batch_norm_legit_no_training_20)
        /*002c*/ 	.word	0x00000000
.L_9:


//--------------------- .nv.info.triton_poi_fused__native_batch_norm_legit_no_training_20 --------------------------
	.section	.nv.info.triton_poi_fused__native_batch_norm_legit_no_training_20,"",@"SHT_CUDA_INFO"
	.sectionflags	@""
	.align	4


	//----- nvinfo : EIATTR_CUDA_API_VERSION
	.align		4
        /*0000*/ 	.byte	0x04, 0x37
        /*0002*/ 	.short	(.L_11 - .L_10)
.L_10:
        /*0004*/ 	.word	0x0000007c


	//----- nvinfo : EIATTR_KPARAM_INFO
	.align		4
.L_11:
        /*0008*/ 	.byte	0x04, 0x17
        /*000a*/ 	.short	(.L_13 - .L_12)
.L_12:
        /*000c*/ 	.word	0x00000000
        /*0010*/ 	.short	0x0006
        /*0012*/ 	.short	0x0030
        /*0014*/ 	.byte	0x00, 0xf0, 0x11, 0x00


	//----- nvinfo : EIATTR_KPARAM_INFO
	.align		4
.L_13:
        /*0018*/ 	.byte	0x04, 0x17
        /*001a*/ 	.short	(.L_15 - .L_14)
.L_14:
        /*001c*/ 	.word	0x00000000
        /*0020*/ 	.short	0x0005
        /*0022*/ 	.short	0x0028
        /*0024*/ 	.byte	0x00, 0xf4, 0x21, 0x00


	//----- nvinfo : EIATTR_KPARAM_INFO
	.align		4
.L_15:
        /*0028*/ 	.byte	0x04, 0x17
        /*002a*/ 	.short	(.L_17 - .L_16)
.L_16:
        /*002c*/ 	.word	0x00000000
        /*0030*/ 	.short	0x0004
        /*0032*/ 	.short	0x0020
        /*0034*/ 	.byte	0x00, 0xf4, 0x21, 0x00


	//----- nvinfo : EIATTR_KPARAM_INFO
	.align		4
.L_17:
        /*0038*/ 	.byte	0x04, 0x17
        /*003a*/ 	.short	(.L_19 - .L_18)
.L_18:
        /*003c*/ 	.word	0x00000000
        /*0040*/ 	.short	0x0003
        /*0042*/ 	.short	0x0018
        /*0044*/ 	.byte	0x00, 0xf4, 0x21, 0x00


	//----- nvinfo : EIATTR_KPARAM_INFO
	.align		4
.L_19:
        /*0048*/ 	.byte	0x04, 0x17
        /*004a*/ 	.short	(.L_21 - .L_20)
.L_20:
        /*004c*/ 	.word	0x00000000
        /*0050*/ 	.short	0x0002
        /*0052*/ 	.short	0x0010
        /*0054*/ 	.byte	0x00, 0xf4, 0x21, 0x00


	//----- nvinfo : EIATTR_KPARAM_INFO
	.align		4
.L_21:
        /*0058*/ 	.byte	0x04, 0x17
        /*005a*/ 	.short	(.L_23 - .L_22)
.L_22:
        /*005c*/ 	.word	0x00000000
        /*0060*/ 	.short	0x0001
        /*0062*/ 	.short	0x0008
        /*0064*/ 	.byte	0x00, 0xf4, 0x21, 0x00


	//----- nvinfo : EIATTR_KPARAM_INFO
	.align		4
.L_23:
        /*0068*/ 	.byte	0x04, 0x17
        /*006a*/ 	.short	(.L_25 - .L_24)
.L_24:
        /*006c*/ 	.word	0x00000000
        /*0070*/ 	.short	0x0000
        /*0072*/ 	.short	0x0000
        /*0074*/ 	.byte	0x00, 0xf4, 0x21, 0x00


	//----- nvinfo : EIATTR_SPARSE_MMA_MASK
	.align		4
.L_25:
        /*0078*/ 	.byte	0x03, 0x50
        /*007a*/ 	.short	0x0000


	//----- nvinfo : EIATTR_MAXREG_COUNT
	.align		4
        /*007c*/ 	.byte	0x03, 0x1b
        /*007e*/ 	.short	0x00ff


	//----- nvinfo : EIATTR_EXIT_INSTR_OFFSETS
	.align		4
        /*0080*/ 	.byte	0x04, 0x1c
        /*0082*/ 	.short	(.L_27 - .L_26)


	//   ....[0]....
.L_26:
        /*0084*/ 	.word	0x000003d0


	//   ....[1]....
        /*0088*/ 	.word	0x000003f0


	//----- nvinfo : EIATTR_REQNTID
	.align		4
.L_27:
        /*008c*/ 	.byte	0x04, 0x10
        /*008e*/ 	.short	(.L_29 - .L_28)
.L_28:
        /*0090*/ 	.word	0x00000080
        /*0094*/ 	.word	0x00000001
        /*0098*/ 	.word	0x00000001


	//----- nvinfo : EIATTR_CBANK_PARAM_SIZE
	.align		4
.L_29:
        /*009c*/ 	.byte	0x03, 0x19
        /*009e*/ 	.short	0x0034


	//----- nvinfo : EIATTR_PARAM_CBANK
	.align		4
        /*00a0*/ 	.byte	0x04, 0x0a
        /*00a2*/ 	.short	(.L_31 - .L_30)
	.align		4
.L_30:
        /*00a4*/ 	.word	index@(.nv.constant0.triton_poi_fused__native_batch_norm_legit_no_training_20)
        /*00a8*/ 	.short	0x0210
        /*00aa*/ 	.short	0x0034


	//----- nvinfo : EIATTR_SW_WAR
	.align		4
.L_31:
        /*00ac*/ 	.byte	0x04, 0x36
        /*00ae*/ 	.short	(.L_33 - .L_32)
.L_32:
        /*00b0*/ 	.word	0x00000008
.L_33:


//--------------------- .nv.callgraph             --------------------------
	.section	.nv.callgraph,"",@"SHT_CUDA_CALLGRAPH"
	.align	4
	.sectionentsize	8
	.align		4
        /*0000*/ 	.word	0x00000000
	.align		4
        /*0004*/ 	.word	0xffffffff
	.align		4
        /*0008*/ 	.word	0x00000000
	.align		4
        /*000c*/ 	.word	0xfffffffe
	.align		4
        /*0010*/ 	.word	0x00000000
	.align		4
        /*0014*/ 	.word	0xfffffffd
	.align		4
        /*0018*/ 	.word	0x00000000
	.align		4
        /*001c*/ 	.word	0xfffffffc


//--------------------- .nv.constant4             --------------------------
	.section	.nv.constant4,"a",@progbits
	.align	8
	.align		8
.nv.constant4:
        /*0000*/ 	.dword	_$_str
	.align		8
        /*0008*/ 	.dword	_$_str_$_2


//--------------------- .text.triton_poi_fused__native_batch_norm_legit_no_training_20 --------------------------
	.section	.text.triton_poi_fused__native_batch_norm_legit_no_training_20,"ax",@progbits
	.align	128
        .global         triton_poi_fused__native_batch_norm_legit_no_training_20
        .type           triton_poi_fused__native_batch_norm_legit_no_training_20,@function
        .size           triton_poi_fused__native_batch_norm_legit_no_training_20,(.L_x_1 - triton_poi_fused__native_batch_norm_legit_no_training_20)
        .other          triton_poi_fused__native_batch_norm_legit_no_training_20,@"STO_CUDA_ENTRY STV_DEFAULT"
triton_poi_fused__native_batch_norm_legit_no_training_20:
.text.triton_poi_fused__native_batch_norm_legit_no_training_20:
[----:B------:R-:W0:Y:S01]  /*0000*/  LDC R1, c[0x0][0x28] ;  /* 0x00000a00ff017b82 */ /* 0x000e220000000800 */
[----:B------:R-:W1:Y:S07]  /*0010*/  S2R R0, SR_TID.X ;  /* 0x0000000000007919 */ /* 0x000e6e0000002100 */
[----:B------:R-:W2:Y:S01]  /*0020*/  LDC.64 R8, c[0x0][0x220] ;  /* 0x00008800ff087b82 */ /* 0x000ea20000000a00 */
[----:B------:R-:W-:Y:S01]  /*0030*/  ULDC.64 UR4, c[0x0][0x208] ;  /* 0x0000820000047ab9 */ /* 0x000fe20000000a00 */
[----:B------:R-:W3:Y:S06]  /*0040*/  S2R R3, SR_CTAID.X ;  /* 0x0000000000037919 */ /* 0x000eec0000002500 */
[----:B------:R-:W4:Y:S08]  /*0050*/  LDC.64 R12, c[0x0][0x210] ;  /* 0x00008400ff0c7b82 */ /* 0x000f300000000a00 */
[----:B------:R-:W5:Y:S08]  /*0060*/  LDC.64 R14, c[0x0][0x218] ;  /* 0x00008600ff0e7b82 */ /* 0x000f700000000a00 */
[----:B------:R-:W5:Y:S01]  /*0070*/  LDC.64 R16, c[0x0][0x228] ;  /* 0x00008a00ff107b82 */ /* 0x000f620000000a00 */
[----:B-1----:R-:W-:-:S07]  /*0080*/  SHF.L.U32 R0, R0, 0x1, RZ ;  /* 0x0000000100007819 */ /* 0x002fce00000006ff */
[----:B------:R-:W1:Y:S01]  /*0090*/  LDC.64 R18, c[0x0][0x230] ;  /* 0x00008c00ff127b82 */ /* 0x000e620000000a00 */
[----:B------:R-:W-:-:S04]  /*00a0*/  LOP3.LUT R0, R0, 0xfe, RZ, 0xc0, !PT ;  /* 0x000000fe00007812 */ /* 0x000fc800078ec0ff */
[----:B---3--:R-:W-:-:S04]  /*00b0*/  LEA R0, R3, R0, 0x8 ;  /* 0x0000000003007211 */ /* 0x008fc800078e40ff */
[C---:B------:R-:W-:Y:S01]  /*00c0*/  ISETP.GE.AND P4, PT, R0.reuse, 0x1400, PT ;  /* 0x000014000000780c */ /* 0x040fe20003f86270 */
[----:B------:R-:W-:-:S05]  /*00d0*/  IMAD.HI R2, R0, 0x66666667, RZ ;  /* 0x6666666700027827 */ /* 0x000fca00078e02ff */
[----:B------:R-:W-:-:S04]  /*00e0*/  SHF.R.U32.HI R3, RZ, 0x1f, R2 ;  /* 0x0000001fff037819 */ /* 0x000fc80000011602 */
[----:B------:R-:W-:-:S05]  /*00f0*/  LEA.HI.SX32 R3, R2, R3, 0x1b ;  /* 0x0000000302037211 */ /* 0x000fca00078fdaff */
[----:B------:R-:W-:Y:S01]  /*0100*/  IMAD R11, R3, -0x50, R0 ;  /* 0xffffffb0030b7824 */ /* 0x000fe200078e0200 */
[----:B------:R-:W-:-:S03]  /*0110*/  CS2R R2, SRZ ;  /* 0x0000000000027805 */ /* 0x000fc6000001ff00 */
[----:B--2---:R-:W-:-:S05]  /*0120*/  IMAD.WIDE R8, R11, 0x4, R8 ;  /* 0x000000040b087825 */ /* 0x004fca00078e0208 */
[----:B------:R2:W3:Y:S01]  /*0130*/  @!P4 LDG.E.EL.64 R2, desc[UR4][R8.64] ;  /* 0x000000040802c981 */ /* 0x0004e2000c2e1b00 */
[----:B------:R-:W-:Y:S02]  /*0140*/  CS2R R4, SRZ ;  /* 0x0000000000047805 */ /* 0x000fe4000001ff00 */
[----:B------:R-:W-:Y:S01]  /*0150*/  CS2R R6, SRZ ;  /* 0x0000000000067805 */ /* 0x000fe2000001ff00 */
[----:B----4-:R-:W-:-:S04]  /*0160*/  IMAD.WIDE R12, R0, 0x4, R12 ;  /* 0x00000004000c7825 */ /* 0x010fc800078e020c */
[C---:B-----5:R-:W-:Y:S01]  /*0170*/  IMAD.WIDE R14, R11.reuse, 0x4, R14 ;  /* 0x000000040b0e7825 */ /* 0x060fe200078e020e */
[----:B------:R-:W4:Y:S04]  /*0180*/  @!P4 LDG.E.64 R4, desc[UR4][R12.64] ;  /* 0x000000040c04c981 */ /* 0x000f28000c1e1b00 */
[----:B------:R5:W4:Y:S01]  /*0190*/  @!P4 LDG.E.EL.64 R6, desc[UR4][R14.64] ;  /* 0x000000040e06c981 */ /* 0x000b22000c2e1b00 */
[----:B0-----:R-:W-:Y:S01]  /*01a0*/  IMAD.WIDE R16, R11, 0x4, R16 ;  /* 0x000000040b107825 */ /* 0x001fe200078e0210 */
[----:B--2---:R-:W-:-:S03]  /*01b0*/  CS2R R8, SRZ ;  /* 0x0000000000087805 */ /* 0x004fc6000001ff00 */
[----:B-1----:R-:W-:Y:S01]  /*01c0*/  IMAD.WIDE R18, R11, 0x4, R18 ;  /* 0x000000040b127825 */ /* 0x002fe200078e0212 */
[----:B------:R-:W-:-:S04]  /*01d0*/  CS2R R10, SRZ ;  /* 0x00000000000a7805 */ /* 0x000fc8000001ff00 */
[----:B------:R-:W2:Y:S04]  /*01e0*/  @!P4 LDG.E.EL.64 R8, desc[UR4][R18.64] ;  /* 0x000000041208c981 */ /* 0x000ea8000c2e1b00 */
[----:B------:R-:W2:Y:S01]  /*01f0*/  @!P4 LDG.E.EL.64 R10, desc[UR4][R16.64] ;  /* 0x00000004100ac981 */ /* 0x000ea2000c2e1b00 */
[----:B-----5:R-:W-:Y:S01]  /*0200*/  HFMA2.MMA R15, -RZ, RZ, 1.625, 0 ;  /* 0x3e800000ff0f7435 */ /* 0x020fe200000001ff */
[----:B---3--:R-:W-:Y:S01]  /*0210*/  FADD R2, R2, 9.9999997473787516356e-06 ;  /* 0x3727c5ac02027421 */ /* 0x008fe20000000000 */
[----:B------:R-:W-:-:S03]  /*0220*/  FADD R12, R3, 9.9999997473787516356e-06 ;  /* 0x3727c5ac030c7421 */ /* 0x000fc60000000000 */
[----:B------:R0:W1:Y:S08]  /*0230*/  MUFU.SQRT R13, R2 ;  /* 0x00000002000d7308 */ /* 0x0000700000002000 */
[----:B------:R-:W3:Y:S01]  /*0240*/  MUFU.SQRT R14, R12 ;  /* 0x0000000c000e7308 */ /* 0x000ee20000002000 */
[----:B0-----:R-:W0:Y:S01]  /*0250*/  LDC.64 R2, c[0x0][0x238] ;  /* 0x00008e00ff027b82 */ /* 0x001e220000000a00 */
[----:B-1----:R-:W-:-:S02]  /*0260*/  FSETP.GT.AND P0, PT, R13, 8.50705917302346158658e+37, PT ;  /* 0x7e8000000d00780b */ /* 0x002fc40003f04000 */
[----:B------:R-:W-:Y:S02]  /*0270*/  FSETP.GEU.AND P2, PT, R13, 1.175494350822287508e-38, PT ;  /* 0x008000000d00780b */ /* 0x000fe40003f4e000 */
[C---:B---3--:R-:W-:Y:S02]  /*0280*/  FSETP.GT.AND P1, PT, R14.reuse, 8.50705917302346158658e+37, PT ;  /* 0x7e8000000e00780b */ /* 0x048fe40003f24000 */
[----:B------:R-:W-:-:S07]  /*0290*/  FSETP.GEU.AND P3, PT, R14, 1.175494350822287508e-38, PT ;  /* 0x008000000e00780b */ /* 0x000fce0003f6e000 */
[----:B------:R-:W-:-:S04]  /*02a0*/  @P0 FMUL R13, R13, 0.25 ;  /* 0x3e8000000d0d0820 */ /* 0x000fc80000400000 */
[----:B------:R-:W-:Y:S01]  /*02b0*/  @!P2 FMUL R13, R13, 16777216 ;  /* 0x4b8000000d0da820 */ /* 0x000fe20000400000 */
[----:B------:R-:W-:-:S04]  /*02c0*/  @P1 FMUL R14, R14, 0.25 ;  /* 0x3e8000000e0e1820 */ /* 0x000fc80000400000 */
[----:B------:R-:W-:Y:S01]  /*02d0*/  @!P3 FMUL R14, R14, 16777216 ;  /* 0x4b8000000e0eb820 */ /* 0x000fe20000400000 */
[----:B------:R-:W1:Y:S01]  /*02e0*/  MUFU.RCP R13, R13 ;  /* 0x0000000d000d7308 */ /* 0x000e620000001000 */
[----:B------:R-:W-:-:S07]  /*02f0*/  FSEL R12, R15, 1, P0 ;  /* 0x3f8000000f0c7808 */ /* 0x000fce0000000000 */
[----:B------:R-:W3:Y:S01]  /*0300*/  MUFU.RCP R14, R14 ;  /* 0x0000000e000e7308 */ /* 0x000ee20000001000 */
[----:B------:R-:W-:Y:S01]  /*0310*/  FSEL R15, R15, 1, P1 ;  /* 0x3f8000000f0f7808 */ /* 0x000fe20000800000 */
[----:B------:R-:W-:Y:S01]  /*0320*/  @!P2 FMUL R12, R12, 16777216 ;  /* 0x4b8000000c0ca820 */ /* 0x000fe20000400000 */
[----:B----4-:R-:W-:-:S03]  /*0330*/  FADD R4, -R6, R4 ;  /* 0x0000000406047221 */ /* 0x010fc60000000100 */
[----:B------:R-:W-:Y:S01]  /*0340*/  @!P3 FMUL R15, R15, 16777216 ;  /* 0x4b8000000f0fb820 */ /* 0x000fe20000400000 */
[----:B------:R-:W-:Y:S01]  /*0350*/  FADD R5, -R7, R5 ;  /* 0x0000000507057221 */ /* 0x000fe20000000100 */
[----:B-1----:R-:W-:Y:S02]  /*0360*/  FMUL R13, R13, R12 ;  /* 0x0000000c0d0d7220 */ /* 0x002fe40000400000 */
[----:B---3--:R-:W-:Y:S02]  /*0370*/  FMUL R6, R14, R15 ;  /* 0x0000000f0e067220 */ /* 0x008fe40000400000 */
[----:B------:R-:W-:Y:S02]  /*0380*/  FMUL R13, R4, R13 ;  /* 0x0000000d040d7220 */ /* 0x000fe40000400000 */
[----:B------:R-:W-:Y:S01]  /*0390*/  FMUL R6, R5, R6 ;  /* 0x0000000605067220 */ /* 0x000fe20000400000 */
[----:B0-----:R-:W-:-:S04]  /*03a0*/  IMAD.WIDE R2, R0, 0x4, R2 ;  /* 0x0000000400027825 */ /* 0x001fc800078e0202 */
[----:B--2---:R-:W-:Y:S01]  /*03b0*/  FFMA R8, R13, R10, R8 ;  /* 0x0000000a0d087223 */ /* 0x004fe20000000008 */
[----:B------:R-:W-:Y:S01]  /*03c0*/  FFMA R9, R6, R11, R9 ;  /* 0x0000000b06097223 */ /* 0x000fe20000000009 */
[----:B------:R-:W-:Y:S06]  /*03d0*/  @P4 EXIT ;  /* 0x000000000000494d */ /* 0x000fec0003800000 */
[----:B------:R-:W-:Y:S01]  /*03e0*/  STG.E.64 desc[UR4][R2.64], R8 ;  /* 0x0000000802007986 */ /* 0x000fe2000c101b04 */
[----:B------:R-:W-:Y:S05]  /*03f0*/  EXIT ;  /* 0x000000000000794d */ /* 0x000fea0003800000 */
.L_x_0:
[----:B------:R-:W-:-:S00]  /*0400*/  BRA `(.L_x_0) ;  /* 0xfffffffc00fc7947 */ /* 0x000fc0000383ffff */
[----:B------:R-:W-:-:S00]  /*0410*/  NOP ;  /* 0x0000000000007918 */ /* 0x000fc00000000000 */
        /* <DEDUP_REMOVED lines=14> */
.L_x_1:


//--------------------- .nv.global.init           --------------------------
	.section	.nv.global.init,"aw",@progbits
.nv.global.init:
	.type		_$_str,@object
	.size		_$_str,(_$_str_$_2 - _$_str)
_$_str:
        /*0000*/ 	.byte	0x5f, 0x5f, 0x43, 0x55, 0x44, 0x41, 0x5f, 0x46, 0x54, 0x5a, 0x00
	.type		_$_str_$_2,@object
	.size		_$_str_$_2,(.L_1 - _$_str_$_2)
_$_str_$_2:
        /*000b*/ 	.byte	0x5f, 0x5f, 0x43, 0x55, 0x44, 0x41, 0x5f, 0x50, 0x52, 0x45, 0x43, 0x5f, 0x53, 0x51, 0x52, 0x54
        /*001b*/ 	.byte	0x00
.L_1:


//--------------------- .nv.constant0.triton_poi_fused__native_batch_norm_legit_no_training_20 --------------------------
	.section	.nv.constant0.triton_poi_fused__native_batch_norm_legit_no_training_20,"a",@progbits
	.sectionflags	@""
	.align	4
.nv.constant0.triton_poi_fused__native_batch_norm_legit_no_training_20:
	.zero		580
